//
// Generated by NVIDIA NVVM Compiler
//
// Compiler Build ID: CL-36424714
// Cuda compilation tools, release 13.0, V13.0.88
// Based on NVVM 20.0.0
//

.version 9.0
.target sm_100
.address_size 64

	// .globl	vib_fused_kernel
.global .align 4 .b8 precalc_xorwow_matrix[102400];
.global .align 4 .b8 precalc_xorwow_offset_matrix[102400];
.global .align 4 .b8 mrg32k3aM1[2304];
.global .align 4 .b8 mrg32k3aM2[2304];
.global .align 4 .b8 mrg32k3aM1SubSeq[2016];
.global .align 4 .b8 mrg32k3aM2SubSeq[2016];
.global .align 4 .b8 mrg32k3aM1Seq[2304];
.global .align 4 .b8 mrg32k3aM2Seq[2304];
.const .align 8 .b8 __cr_lgamma_table[72];

.visible .entry vib_fused_kernel(
	.param .u64 .ptr .align 1 vib_fused_kernel_param_0,
	.param .u64 .ptr .align 1 vib_fused_kernel_param_1,
	.param .u64 .ptr .align 1 vib_fused_kernel_param_2,
	.param .u64 .ptr .align 1 vib_fused_kernel_param_3,
	.param .u64 .ptr .align 1 vib_fused_kernel_param_4,
	.param .u32 vib_fused_kernel_param_5,
	.param .u32 vib_fused_kernel_param_6,
	.param .u64 .ptr .align 1 vib_fused_kernel_param_7
)
{
	.reg .pred 	%p<13>;
	.reg .b32 	%r<51>;
	.reg .b32 	%f<105>;
	.reg .b64 	%rd<22>;

	ld.param.u64 	%rd2, [vib_fused_kernel_param_0];
	ld.param.u64 	%rd3, [vib_fused_kernel_param_1];
	ld.param.u64 	%rd4, [vib_fused_kernel_param_2];
	ld.param.u64 	%rd5, [vib_fused_kernel_param_3];
	ld.param.u64 	%rd6, [vib_fused_kernel_param_4];
	ld.param.u32 	%r3, [vib_fused_kernel_param_5];
	ld.param.u32 	%r4, [vib_fused_kernel_param_6];
	ld.param.u64 	%rd7, [vib_fused_kernel_param_7];
	mov.u32 	%r5, %ctaid.x;
	mov.u32 	%r6, %ntid.x;
	mov.u32 	%r7, %tid.x;
	mad.lo.s32 	%r1, %r5, %r6, %r7;
	mul.lo.s32 	%r8, %r4, %r3;
	setp.ge.s32 	%p1, %r1, %r8;
	@%p1 bra 	$L__BB0_9;
	cvta.to.global.u64 	%rd8, %rd2;
	mul.wide.s32 	%rd9, %r1, 4;
	add.s64 	%rd10, %rd8, %rd9;
	ld.global.nc.f32 	%f9, [%rd10];
	add.f32 	%f10, %f9, 0fC0A00000;
	min.f32 	%f11, %f10, 0f41F00000;
	fma.rn.f32 	%f12, %f11, 0f3BBB989D, 0f3F000000;
	cvt.sat.f32.f32 	%f13, %f12;
	mov.f32 	%f14, 0f4B400001;
	mov.f32 	%f15, 0f437C0000;
	fma.rm.f32 	%f16, %f13, %f15, %f14;
	add.f32 	%f17, %f16, 0fCB40007F;
	neg.f32 	%f18, %f17;
	fma.rn.f32 	%f19, %f11, 0f3FB8AA3B, %f18;
	fma.rn.f32 	%f20, %f11, 0f32A57060, %f19;
	mov.b32 	%r9, %f16;
	shl.b32 	%r10, %r9, 23;
	mov.b32 	%f21, %r10;
	ex2.approx.ftz.f32 	%f22, %f20;
	mul.f32 	%f1, %f22, %f21;
	mov.f32 	%f23, 0f3F800000;
	add.rz.f32 	%f24, %f1, %f23;
	mov.b32 	%r11, %f24;
	add.s32 	%r12, %r11, -1061158912;
	and.b32  	%r13, %r12, -8388608;
	mov.b32 	%r2, %f1;
	sub.s32 	%r14, %r2, %r13;
	mov.b32 	%f25, %r14;
	sub.s32 	%r15, 1082130432, %r13;
	mov.b32 	%f26, %r15;
	fma.rn.f32 	%f27, %f26, 0f3E800000, 0fBF800000;
	add.f32 	%f28, %f27, %f25;
	cvt.rn.f32.s32 	%f29, %r13;
	mul.f32 	%f30, %f29, 0f34000000;
	fma.rn.f32 	%f31, %f28, 0fBD39BF78, 0f3DD80012;
	fma.rn.f32 	%f32, %f31, %f28, 0fBE0778E0;
	fma.rn.f32 	%f33, %f32, %f28, 0f3E146475;
	fma.rn.f32 	%f34, %f33, %f28, 0fBE2A68DD;
	fma.rn.f32 	%f35, %f34, %f28, 0f3E4CAF9E;
	fma.rn.f32 	%f36, %f35, %f28, 0fBE800042;
	fma.rn.f32 	%f37, %f36, %f28, 0f3EAAAAE6;
	fma.rn.f32 	%f38, %f37, %f28, 0fBF000000;
	mul.f32 	%f39, %f28, %f38;
	fma.rn.f32 	%f40, %f39, %f28, %f28;
	fma.rn.f32 	%f103, %f30, 0f3F317218, %f40;
	setp.lt.u32 	%p2, %r2, 2139095040;
	@%p2 bra 	$L__BB0_3;
	setp.gt.s32 	%p3, %r2, -1082130432;
	fma.rn.f32 	%f41, %f1, 0f7F800000, 0f7F800000;
	selp.f32 	%f42, %f41, %f103, %p3;
	setp.eq.f32 	%p4, %f1, 0f00000000;
	selp.f32 	%f103, 0f80000000, %f42, %p4;
$L__BB0_3:
	cvta.to.global.u64 	%rd11, %rd6;
	mul.wide.s32 	%rd12, %r1, 48;
	add.s64 	%rd1, %rd11, %rd12;
	ld.global.u32 	%r16, [%rd1+24];
	setp.eq.s32 	%p5, %r16, 1;
	@%p5 bra 	$L__BB0_5;
	ld.global.v2.u32 	{%r17, %r18}, [%rd1];
	shr.u32 	%r19, %r18, 2;
	xor.b32  	%r20, %r19, %r18;
	ld.global.v2.u32 	{%r21, %r22}, [%rd1+8];
	ld.global.v2.u32 	{%r23, %r24}, [%rd1+16];
	shl.b32 	%r25, %r24, 4;
	shl.b32 	%r26, %r20, 1;
	xor.b32  	%r27, %r26, %r25;
	xor.b32  	%r28, %r27, %r20;
	xor.b32  	%r29, %r28, %r24;
	add.s32 	%r30, %r17, %r29;
	add.s32 	%r31, %r30, 362437;
	shr.u32 	%r32, %r21, 2;
	xor.b32  	%r33, %r32, %r21;
	st.global.v2.u32 	[%rd1+8], {%r23, %r24};
	shl.b32 	%r34, %r29, 4;
	shl.b32 	%r35, %r33, 1;
	xor.b32  	%r36, %r35, %r34;
	xor.b32  	%r37, %r36, %r33;
	xor.b32  	%r38, %r37, %r29;
	st.global.v2.u32 	[%rd1+16], {%r29, %r38};
	add.s32 	%r39, %r17, 724874;
	st.global.v2.u32 	[%rd1], {%r39, %r22};
	add.s32 	%r40, %r38, %r39;
	cvt.rn.f32.u32 	%f43, %r31;
	fma.rn.f32 	%f44, %f43, 0f2F800000, 0f2F000000;
	cvt.rn.f32.u32 	%f45, %r40;
	fma.rn.f32 	%f46, %f45, 0f30C90FDB, 0f30490FDB;
	setp.lt.f32 	%p6, %f44, 0f00800000;
	mul.f32 	%f47, %f44, 0f4B000000;
	selp.f32 	%f48, %f47, %f44, %p6;
	selp.f32 	%f49, 0fC1B80000, 0f00000000, %p6;
	mov.b32 	%r41, %f48;
	add.s32 	%r42, %r41, -1059760811;
	and.b32  	%r43, %r42, -8388608;
	sub.s32 	%r44, %r41, %r43;
	mov.b32 	%f50, %r44;
	cvt.rn.f32.s32 	%f51, %r43;
	fma.rn.f32 	%f52, %f51, 0f34000000, %f49;
	add.f32 	%f53, %f50, 0fBF800000;
	fma.rn.f32 	%f54, %f53, 0fBE055027, 0f3E1039F6;
	fma.rn.f32 	%f55, %f54, %f53, 0fBDF8CDCC;
	fma.rn.f32 	%f56, %f55, %f53, 0f3E0F2955;
	fma.rn.f32 	%f57, %f56, %f53, 0fBE2AD8B9;
	fma.rn.f32 	%f58, %f57, %f53, 0f3E4CED0B;
	fma.rn.f32 	%f59, %f58, %f53, 0fBE7FFF22;
	fma.rn.f32 	%f60, %f59, %f53, 0f3EAAAA78;
	fma.rn.f32 	%f61, %f60, %f53, 0fBF000000;
	mul.f32 	%f62, %f53, %f61;
	fma.rn.f32 	%f63, %f62, %f53, %f53;
	fma.rn.f32 	%f64, %f52, 0f3F317218, %f63;
	setp.gt.u32 	%p7, %r41, 2139095039;
	fma.rn.f32 	%f65, %f48, 0f7F800000, 0f7F800000;
	selp.f32 	%f66, %f65, %f64, %p7;
	setp.eq.f32 	%p8, %f48, 0f00000000;
	mul.f32 	%f67, %f66, 0fC0000000;
	selp.f32 	%f68, 0f7F800000, %f67, %p8;
	sqrt.rn.f32 	%f69, %f68;
	sin.approx.f32 	%f70, %f46;
	cos.approx.f32 	%f71, %f46;
	mul.f32 	%f104, %f69, %f70;
	mul.f32 	%f72, %f69, %f71;
	st.global.f32 	[%rd1+32], %f72;
	mov.b32 	%r45, 1;
	st.global.u32 	[%rd1+24], %r45;
	bra.uni 	$L__BB0_6;
$L__BB0_5:
	mov.b32 	%r46, 0;
	st.global.u32 	[%rd1+24], %r46;
	ld.global.f32 	%f104, [%rd1+32];
$L__BB0_6:
	cvta.to.global.u64 	%rd13, %rd3;
	add.s64 	%rd15, %rd13, %rd9;
	ld.global.nc.f32 	%f73, [%rd15];
	fma.rn.f32 	%f74, %f103, %f104, %f73;
	cvta.to.global.u64 	%rd16, %rd4;
	add.s64 	%rd17, %rd16, %rd9;
	st.global.f32 	[%rd17], %f74;
	add.f32 	%f75, %f103, 0f322BCC77;
	setp.lt.f32 	%p9, %f75, 0f00800000;
	mul.f32 	%f76, %f75, 0f4B000000;
	selp.f32 	%f77, %f76, %f75, %p9;
	selp.f32 	%f78, 0fC1B80000, 0f00000000, %p9;
	mov.b32 	%r47, %f77;
	add.s32 	%r48, %r47, -1059760811;
	and.b32  	%r49, %r48, -8388608;
	sub.s32 	%r50, %r47, %r49;
	mov.b32 	%f79, %r50;
	cvt.rn.f32.s32 	%f80, %r49;
	fma.rn.f32 	%f81, %f80, 0f34000000, %f78;
	add.f32 	%f82, %f79, 0fBF800000;
	fma.rn.f32 	%f83, %f82, 0fBE055027, 0f3E1039F6;
	fma.rn.f32 	%f84, %f83, %f82, 0fBDF8CDCC;
	fma.rn.f32 	%f85, %f84, %f82, 0f3E0F2955;
	fma.rn.f32 	%f86, %f85, %f82, 0fBE2AD8B9;
	fma.rn.f32 	%f87, %f86, %f82, 0f3E4CED0B;
	fma.rn.f32 	%f88, %f87, %f82, 0fBE7FFF22;
	fma.rn.f32 	%f89, %f88, %f82, 0f3EAAAA78;
	fma.rn.f32 	%f90, %f89, %f82, 0fBF000000;
	mul.f32 	%f91, %f82, %f90;
	fma.rn.f32 	%f92, %f91, %f82, %f82;
	fma.rn.f32 	%f93, %f81, 0f3F317218, %f92;
	setp.gt.u32 	%p10, %r47, 2139095039;
	fma.rn.f32 	%f94, %f77, 0f7F800000, 0f7F800000;
	selp.f32 	%f95, %f94, %f93, %p10;
	setp.eq.f32 	%p11, %f77, 0f00000000;
	add.f32 	%f96, %f95, %f95;
	selp.f32 	%f97, 0fFF800000, %f96, %p11;
	mul.f32 	%f98, %f73, %f73;
	fma.rn.f32 	%f99, %f103, %f103, %f98;
	sub.f32 	%f100, %f99, %f97;
	add.f32 	%f8, %f100, 0fBF800000;
	setp.eq.s64 	%p12, %rd7, 0;
	@%p12 bra 	$L__BB0_8;
	cvta.to.global.u64 	%rd18, %rd7;
	add.s64 	%rd20, %rd18, %rd9;
	st.global.f32 	[%rd20], %f103;
$L__BB0_8:
	cvta.to.global.u64 	%rd21, %rd5;
	mul.f32 	%f101, %f8, 0f3F000000;
	atom.global.add.f32 	%f102, [%rd21], %f101;
$L__BB0_9:
	ret;

}


// ===== COMPILED SASS (sm_100) =====

	.target	sm_100

	.elftype	@"ET_EXEC"


//--------------------- .note.nv.tkinfo           --------------------------
	.section	.note.nv.tkinfo,"",@"SHT_NOTE"
	.sectionflags	@"SHF_NOTE_NV_TKINFO"
	.tkinfo
        /*0018*/ 	.word	0x00000002
        /*0030*/ 	.string	""
        /*0030*/ 	.string	"ptxas"
        /*0030*/ 	.string	"Cuda compilation tools, release 13.0, V13.0.88"
        /*0030*/ 	.string	"Build cuda_13.0.r13.0/compiler.36424714_0"
        /*0030*/ 	.string	"-arch sm_100 -m 64 "



//--------------------- .note.nv.cuinfo           --------------------------
	.section	.note.nv.cuinfo,"",@"SHT_NOTE"
	.sectionflags	@"SHF_NOTE_NV_CUINFO"
        /*0018*/ 	.short	0x0002
        /*001a*/ 	.short	0x0064
        /*001c*/ 	.short	0x0082
	.zero		2


//--------------------- .nv.info                  --------------------------
	.section	.nv.info,"",@"SHT_CUDA_INFO"
	.align	4


	//----- nvinfo : EIATTR_REGCOUNT
	.align		4
        /*0000*/ 	.byte	0x04, 0x2f
        /*0002*/ 	.short	(.L_10 - .L_9)
	.align		4
.L_9:
        /*0004*/ 	.word	index@(vib_fused_kernel)
        /*0008*/ 	.word	0x00000014


	//----- nvinfo : EIATTR_FRAME_SIZE
	.align		4
.L_10:
        /*000c*/ 	.byte	0x04, 0x11
        /*000e*/ 	.short	(.L_12 - .L_11)
	.align		4
.L_11:
        /*0010*/ 	.word	index@($__internal_0_$__cuda_sm20_sqrt_rn_f32_slowpath)
        /*0014*/ 	.word	0x00000000


	//----- nvinfo : EIATTR_FRAME_SIZE
	.align		4
.L_12:
        /*0018*/ 	.byte	0x04, 0x11
        /*001a*/ 	.short	(.L_14 - .L_13)
	.align		4
.L_13:
        /*001c*/ 	.word	index@(vib_fused_kernel)
        /*0020*/ 	.word	0x00000000


	//----- nvinfo : EIATTR_MIN_STACK_SIZE
	.align		4
.L_14:
        /*0024*/ 	.byte	0x04, 0x12
        /*0026*/ 	.short	(.L_16 - .L_15)
	.align		4
.L_15:
        /*0028*/ 	.word	index@(vib_fused_kernel)
        /*002c*/ 	.word	0x00000000
.L_16:


//--------------------- .nv.compat                --------------------------
	.section	.nv.compat,"",@"SHT_CUDA_COMPAT_INFO"
	.align	4
        /*0000*/ 	.byte	0x02, 0x09, 0x00, 0x00, 0x02, 0x02, 0x01, 0x00, 0x02, 0x05, 0x05, 0x00, 0x03, 0x07, 0x01, 0x01
        /*0010*/ 	.byte	0x02, 0x03, 0x00, 0x00, 0x02, 0x06, 0x01, 0x00, 0x04, 0x0b, 0x08, 0x00, 0x01, 0x00, 0x00, 0x00
        /*0020*/ 	.byte	0x00, 0x00, 0x00, 0x00


//--------------------- .nv.info.vib_fused_kernel --------------------------
	.section	.nv.info.vib_fused_kernel,"",@"SHT_CUDA_INFO"
	.sectionflags	@""
	.align	4


	//----- nvinfo : EIATTR_CUDA_API_VERSION
	.align		4
        /*0000*/ 	.byte	0x04, 0x37
        /*0002*/ 	.short	(.L_18 - .L_17)
.L_17:
        /*0004*/ 	.word	0x00000082


	//----- nvinfo : EIATTR_KPARAM_INFO
	.align		4
.L_18:
        /*0008*/ 	.byte	0x04, 0x17
        /*000a*/ 	.short	(.L_20 - .L_19)
.L_19:
        /*000c*/ 	.word	0x00000000
        /*0010*/ 	.short	0x0007
        /*0012*/ 	.short	0x0030
        /*0014*/ 	.byte	0x00, 0xf5, 0x21, 0x00


	//----- nvinfo : EIATTR_KPARAM_INFO
	.align		4
.L_20:
        /*0018*/ 	.byte	0x04, 0x17
        /*001a*/ 	.short	(.L_22 - .L_21)
.L_21:
        /*001c*/ 	.word	0x00000000
        /*0020*/ 	.short	0x0006
        /*0022*/ 	.short	0x002c
        /*0024*/ 	.byte	0x00, 0xf0, 0x11, 0x00


	//----- nvinfo : EIATTR_KPARAM_INFO
	.align		4
.L_22:
        /*0028*/ 	.byte	0x04, 0x17
        /*002a*/ 	.short	(.L_24 - .L_23)
.L_23:
        /*002c*/ 	.word	0x00000000
        /*0030*/ 	.short	0x0005
        /*0032*/ 	.short	0x0028
        /*0034*/ 	.byte	0x00, 0xf0, 0x11, 0x00


	//----- nvinfo : EIATTR_KPARAM_INFO
	.align		4
.L_24:
        /*0038*/ 	.byte	0x04, 0x17
        /*003a*/ 	.short	(.L_26 - .L_25)
.L_25:
        /*003c*/ 	.word	0x00000000
        /*0040*/ 	.short	0x0004
        /*0042*/ 	.short	0x0020
        /*0044*/ 	.byte	0x00, 0xf5, 0x21, 0x00


	//----- nvinfo : EIATTR_KPARAM_INFO
	.align		4
.L_26:
        /*0048*/ 	.byte	0x04, 0x17
        /*004a*/ 	.short	(.L_28 - .L_27)
.L_27:
        /*004c*/ 	.word	0x00000000
        /*0050*/ 	.short	0x0003
        /*0052*/ 	.short	0x0018
        /*0054*/ 	.byte	0x00, 0xf5, 0x21, 0x00


	//----- nvinfo : EIATTR_KPARAM_INFO
	.align		4
.L_28:
        /*0058*/ 	.byte	0x04, 0x17
        /*005a*/ 	.short	(.L_30 - .L_29)
.L_29:
        /*005c*/ 	.word	0x00000000
        /*0060*/ 	.short	0x0002
        /*0062*/ 	.short	0x0010
        /*0064*/ 	.byte	0x00, 0xf5, 0x21, 0x00


	//----- nvinfo : EIATTR_KPARAM_INFO
	.align		4
.L_30:
        /*0068*/ 	.byte	0x04, 0x17
        /*006a*/ 	.short	(.L_32 - .L_31)
.L_31:
        /*006c*/ 	.word	0x00000000
        /*0070*/ 	.short	0x0001
        /*0072*/ 	.short	0x0008
        /*0074*/ 	.byte	0x00, 0xf5, 0x21, 0x00


	//----- nvinfo : EIATTR_KPARAM_INFO
	.align		4
.L_32:
        /*0078*/ 	.byte	0x04, 0x17
        /*007a*/ 	.short	(.L_34 - .L_33)
.L_33:
        /*007c*/ 	.word	0x00000000
        /*0080*/ 	.short	0x0000
        /*0082*/ 	.short	0x0000
        /*0084*/ 	.byte	0x00, 0xf5, 0x21, 0x00


	//----- nvinfo : EIATTR_SPARSE_MMA_MASK
	.align		4
.L_34:
        /*0088*/ 	.byte	0x03, 0x50
        /*008a*/ 	.short	0x0000


	//----- nvinfo : EIATTR_MAXREG_COUNT
	.align		4
        /*008c*/ 	.byte	0x03, 0x1b
        /*008e*/ 	.short	0x00ff


	//----- nvinfo : EIATTR_MERCURY_ISA_VERSION
	.align		4
        /*0090*/ 	.byte	0x03, 0x5f
        /*0092*/ 	.short	0x0101


	//----- nvinfo : EIATTR_VRC_CTA_INIT_COUNT
	.align		4
        /*0094*/ 	.byte	0x02, 0x4a
	.zero		1
	.zero		1


	//----- nvinfo : EIATTR_EXIT_INSTR_OFFSETS
	.align		4
        /*0098*/ 	.byte	0x04, 0x1c
        /*009a*/ 	.short	(.L_36 - .L_35)


	//   ....[0]....
.L_35:
        /*009c*/ 	.word	0x00000080


	//   ....[1]....
        /*00a0*/ 	.word	0x00000ba0


	//----- nvinfo : EIATTR_CRS_STACK_SIZE
	.align		4
.L_36:
        /*00a4*/ 	.byte	0x04, 0x1e
        /*00a6*/ 	.short	(.L_38 - .L_37)
.L_37:
        /*00a8*/ 	.word	0x00000000


	//----- nvinfo : EIATTR_CBANK_PARAM_SIZE
	.align		4
.L_38:
        /*00ac*/ 	.byte	0x03, 0x19
        /*00ae*/ 	.short	0x0038


	//----- nvinfo : EIATTR_PARAM_CBANK
	.align		4
        /*00b0*/ 	.byte	0x04, 0x0a
        /*00b2*/ 	.short	(.L_40 - .L_39)
	.align		4
.L_39:
        /*00b4*/ 	.word	index@(.nv.constant0.vib_fused_kernel)
        /*00b8*/ 	.short	0x0380
        /*00ba*/ 	.short	0x0038


	//----- nvinfo : EIATTR_SW_WAR
	.align		4
.L_40:
        /*00bc*/ 	.byte	0x04, 0x36
        /*00be*/ 	.short	(.L_42 - .L_41)
.L_41:
        /*00c0*/ 	.word	0x00000008
.L_42:


//--------------------- .nv.callgraph             --------------------------
	.section	.nv.callgraph,"",@"SHT_CUDA_CALLGRAPH"
	.align	4
	.sectionentsize	8
	.align		4
        /*0000*/ 	.word	0x00000000
	.align		4
        /*0004*/ 	.word	0xffffffff
	.align		4
        /*0008*/ 	.word	0x00000000
	.align		4
        /*000c*/ 	.word	0xfffffffe
	.align		4
        /*0010*/ 	.word	0x00000000
	.align		4
        /*0014*/ 	.word	0xfffffffd
	.align		4
        /*0018*/ 	.word	0x00000000
	.align		4
        /*001c*/ 	.word	0xfffffffc


//--------------------- .nv.constant4             --------------------------
	.section	.nv.constant4,"a",@progbits
	.align	8
	.align		8
.nv.constant4:
        /*0000*/ 	.dword	precalc_xorwow_matrix
	.align		8
        /*0008*/ 	.dword	precalc_xorwow_offset_matrix
	.align		8
        /*0010*/ 	.dword	mrg32k3aM1
	.align		8
        /*0018*/ 	.dword	mrg32k3aM2
	.align		8
        /*0020*/ 	.dword	mrg32k3aM1SubSeq
	.align		8
        /*0028*/ 	.dword	mrg32k3aM2SubSeq
	.align		8
        /*0030*/ 	.dword	mrg32k3aM1Seq
	.align		8
        /*0038*/ 	.dword	mrg32k3aM2Seq


//--------------------- .nv.constant3             --------------------------
	.section	.nv.constant3,"a",@progbits
	.align	8
.nv.constant3:
	.type		__cr_lgamma_table,@object
	.size		__cr_lgamma_table,(.L_8 - __cr_lgamma_table)
__cr_lgamma_table:
        /*0000*/ 	.byte	0x00, 0x00, 0x00, 0x00, 0x00, 0x00, 0x00, 0x00, 0x00, 0x00, 0x00, 0x00, 0x00, 0x00, 0x00, 0x00
        /*0010*/ 	.byte	0xef, 0x39, 0xfa, 0xfe, 0x42, 0x2e, 0xe6, 0x3f, 0x02, 0x20, 0x2a, 0xfa, 0x0b, 0xab, 0xfc, 0x3f
        /*0020*/ 	.byte	0xf9, 0x2c, 0x92, 0x7c, 0xa7, 0x6c, 0x09, 0x40, 0xc9, 0x79, 0x44, 0x3c, 0x64, 0x26, 0x13, 0x40
        /*0030*/ 	.byte	0xca, 0x01, 0xcf, 0x3a, 0x27, 0x51, 0x1a, 0x40, 0x30, 0xcc, 0x2d, 0xf3, 0xe1, 0x0c, 0x21, 0x40
        /*0040*/ 	.byte	0x0d, 0xb7, 0xfc, 0x82, 0x8e, 0x35, 0x25, 0x40
.L_8:


//--------------------- .text.vib_fused_kernel    --------------------------
	.section	.text.vib_fused_kernel,"ax",@progbits
	.align	128
        .global         vib_fused_kernel
        .type           vib_fused_kernel,@function
        .size           vib_fused_kernel,(.L_x_8 - vib_fused_kernel)
        .other          vib_fused_kernel,@"STO_CUDA_ENTRY STV_DEFAULT"
vib_fused_kernel:
.text.vib_fused_kernel:
[----:B------:R-:W-:Y:S01]  /*0000*/  LDC R1, c[0x0][0x37c] ;  /* 0x0000df00ff017b82 */ /* 0x000fe20000000800 */
[----:B------:R-:W0:Y:S07]  /*0010*/  S2R R3, SR_TID.X ;  /* 0x0000000000037919 */ /* 0x000e2e0000002100 */
[----:B------:R-:W0:Y:S01]  /*0020*/  S2UR UR6, SR_CTAID.X ;  /* 0x00000000000679c3 */ /* 0x000e220000002500 */
[----:B------:R-:W1:Y:S07]  /*0030*/  LDCU.64 UR4, c[0x0][0x3a8] ;  /* 0x00007500ff0477ac */ /* 0x000e6e0008000a00 */
[----:B------:R-:W0:Y:S01]  /*0040*/  LDC R2, c[0x0][0x360] ;  /* 0x0000d800ff027b82 */ /* 0x000e220000000800 */
[----:B-1----:R-:W-:Y:S01]  /*0050*/  UIMAD UR4, UR5, UR4, URZ ;  /* 0x00000004050472a4 */ /* 0x002fe2000f8e02ff */
[----:B0-----:R-:W-:-:S05]  /*0060*/  IMAD R2, R2, UR6, R3 ;  /* 0x0000000602027c24 */ /* 0x001fca000f8e0203 */
[----:B------:R-:W-:-:S13]  /*0070*/  ISETP.GE.AND P0, PT, R2, UR4, PT ;  /* 0x0000000402007c0c */ /* 0x000fda000bf06270 */
[----:B------:R-:W-:Y:S05]  /*0080*/  @P0 EXIT ;  /* 0x000000000000094d */ /* 0x000fea0003800000 */
[----:B------:R-:W0:Y:S01]  /*0090*/  LDC.64 R6, c[0x0][0x380] ;  /* 0x0000e000ff067b82 */ /* 0x000e220000000a00 */
[----:B------:R-:W1:Y:S07]  /*00a0*/  LDCU.64 UR4, c[0x0][0x358] ;  /* 0x00006b00ff0477ac */ /* 0x000e6e0008000a00 */
[----:B------:R-:W2:Y:S01]  /*00b0*/  LDC.64 R4, c[0x0][0x3a0] ;  /* 0x0000e800ff047b82 */ /* 0x000ea20000000a00 */
[----:B0-----:R-:W-:-:S06]  /*00c0*/  IMAD.WIDE R6, R2, 0x4, R6 ;  /* 0x0000000402067825 */ /* 0x001fcc00078e0206 */
[----:B-1----:R-:W3:Y:S01]  /*00d0*/  LDG.E.CONSTANT R6, desc[UR4][R6.64] ;  /* 0x0000000406067981 */ /* 0x002ee2000c1e9900 */
[----:B--2---:R-:W-:-:S05]  /*00e0*/  IMAD.WIDE R4, R2, 0x30, R4 ;  /* 0x0000003002047825 */ /* 0x004fca00078e0204 */
[----:B------:R-:W2:Y:S01]  /*00f0*/  LDG.E R0, desc[UR4][R4.64+0x18] ;  /* 0x0000180404007981 */ /* 0x000ea2000c1e1900 */
[----:B------:R-:W-:Y:S01]  /*0100*/  HFMA2 R8, -RZ, RZ, 0.96630859375, -0.0022525787353515625 ;  /* 0x3bbb989dff087431 */ /* 0x000fe200000001ff */
[----:B------:R-:W-:Y:S01]  /*0110*/  MOV R9, 0x437c0000 ;  /* 0x437c000000097802 */ /* 0x000fe20000000f00 */
[----:B------:R-:W-:Y:S01]  /*0120*/  HFMA2 R12, -RZ, RZ, 1.625, 0 ;  /* 0x3e800000ff0c7431 */ /* 0x000fe200000001ff */
[----:B------:R-:W-:Y:S01]  /*0130*/  BSSY.RECONVERGENT B0, `(.L_x_0) ;  /* 0x0000076000007945 */ /* 0x000fe20003800200 */
[----:B---3--:R-:W-:-:S05]  /*0140*/  FADD R3, R6, -5 ;  /* 0xc0a0000006037421 */ /* 0x008fca0000000000 */
[----:B------:R-:W-:Y:S02]  /*0150*/  FMNMX R3, R3, 30, PT ;  /* 0x41f0000003037809 */ /* 0x000fe40003800000 */
[----:B--2---:R-:W-:-:S03]  /*0160*/  ISETP.NE.AND P2, PT, R0, 0x1, PT ;  /* 0x000000010000780c */ /* 0x004fc60003f45270 */
[----:B------:R-:W-:-:S04]  /*0170*/  FFMA.SAT R8, R3, R8, 0.5 ;  /* 0x3f00000003087423 */ /* 0x000fc80000002008 */
[----:B------:R-:W-:Y:S01]  /*0180*/  FFMA.RM R8, R8, R9, 12582913 ;  /* 0x4b40000108087423 */ /* 0x000fe20000004009 */
[----:B------:R-:W-:-:S03]  /*0190*/  MOV R9, 0x3d39bf78 ;  /* 0x3d39bf7800097802 */ /* 0x000fc60000000f00 */
[C---:B------:R-:W-:Y:S01]  /*01a0*/  FADD R10, R8.reuse, -12583039 ;  /* 0xcb40007f080a7421 */ /* 0x040fe20000000000 */
[----:B------:R-:W-:-:S03]  /*01b0*/  SHF.L.U32 R8, R8, 0x17, RZ ;  /* 0x0000001708087819 */ /* 0x000fc600000006ff */
[----:B------:R-:W-:-:S04]  /*01c0*/  FFMA R10, R3, 1.4426950216293334961, -R10 ;  /* 0x3fb8aa3b030a7823 */ /* 0x000fc8000000080a */
[----:B------:R-:W-:-:S04]  /*01d0*/  FFMA R10, R3, 1.925963033500011079e-08, R10 ;  /* 0x32a57060030a7823 */ /* 0x000fc8000000000a */
[----:B------:R-:W0:Y:S02]  /*01e0*/  MUFU.EX2 R3, R10 ;  /* 0x0000000a00037308 */ /* 0x000e240000000800 */
[----:B0-----:R-:W-:-:S04]  /*01f0*/  FMUL R8, R8, R3 ;  /* 0x0000000308087220 */ /* 0x001fc80000400000 */
[C---:B------:R-:W-:Y:S01]  /*0200*/  FADD.RZ R3, R8.reuse, 1 ;  /* 0x3f80000008037421 */ /* 0x040fe2000000c000 */
[----:B------:R-:W-:-:S04]  /*0210*/  ISETP.GE.U32.AND P0, PT, R8, 0x7f800000, PT ;  /* 0x7f8000000800780c */ /* 0x000fc80003f06070 */
[----:B------:R-:W-:Y:S02]  /*0220*/  IADD3 R3, PT, PT, R3, -0x3f400000, RZ ;  /* 0xc0c0000003037810 */ /* 0x000fe40007ffe0ff */
[----:B------:R-:W-:Y:S02]  /*0230*/  ISETP.GT.AND P3, PT, R8, -0x40800000, P0 ;  /* 0xbf8000000800780c */ /* 0x000fe40000764270 */
[----:B------:R-:W-:-:S04]  /*0240*/  LOP3.LUT R3, R3, 0xff800000, RZ, 0xc0, !PT ;  /* 0xff80000003037812 */ /* 0x000fc800078ec0ff */
[----:B------:R-:W-:Y:S02]  /*0250*/  IADD3 R7, PT, PT, -R3, 0x40800000, RZ ;  /* 0x4080000003077810 */ /* 0x000fe40007ffe1ff */
[CC--:B------:R-:W-:Y:S02]  /*0260*/  IADD3 R6, PT, PT, R8.reuse, -R3.reuse, RZ ;  /* 0x8000000308067210 */ /* 0x0c0fe40007ffe0ff */
[----:B------:R-:W-:Y:S01]  /*0270*/  I2FP.F32.S32 R3, R3 ;  /* 0x0000000300037245 */ /* 0x000fe20000201400 */
[----:B------:R-:W-:Y:S01]  /*0280*/  FFMA R7, R7, R12, -1 ;  /* 0xbf80000007077423 */ /* 0x000fe2000000000c */
[----:B------:R-:W-:-:S03]  /*0290*/  @P0 FSETP.NEU.AND P1, PT, R8, RZ, PT ;  /* 0x000000ff0800020b */ /* 0x000fc60003f2d000 */
[----:B------:R-:W-:Y:S01]  /*02a0*/  FADD R6, R6, R7 ;  /* 0x0000000706067221 */ /* 0x000fe20000000000 */
[----:B------:R-:W-:-:S03]  /*02b0*/  FMUL R3, R3, 1.1920928955078125e-07 ;  /* 0x3400000003037820 */ /* 0x000fc60000400000 */
[----:B------:R-:W-:-:S04]  /*02c0*/  FFMA R7, R6, -R9, 0.10546888411045074463 ;  /* 0x3dd8001206077423 */ /* 0x000fc80000000809 */
[----:B------:R-:W-:-:S04]  /*02d0*/  FFMA R7, R6, R7, -0.13229703903198242188 ;  /* 0xbe0778e006077423 */ /* 0x000fc80000000007 */
[----:B------:R-:W-:-:S04]  /*02e0*/  FFMA R7, R6, R7, 0.14491446316242218018 ;  /* 0x3e14647506077423 */ /* 0x000fc80000000007 */
[----:B------:R-:W-:-:S04]  /*02f0*/  FFMA R7, R6, R7, -0.16641564667224884033 ;  /* 0xbe2a68dd06077423 */ /* 0x000fc80000000007 */
[----:B------:R-:W-:-:S04]  /*0300*/  FFMA R7, R6, R7, 0.19988867640495300293 ;  /* 0x3e4caf9e06077423 */ /* 0x000fc80000000007 */
[----:B------:R-:W-:-:S04]  /*0310*/  FFMA R7, R6, R7, -0.25000196695327758789 ;  /* 0xbe80004206077423 */ /* 0x000fc80000000007 */
[----:B------:R-:W-:-:S04]  /*0320*/  FFMA R7, R6, R7, 0.33333510160446166992 ;  /* 0x3eaaaae606077423 */ /* 0x000fc80000000007 */
[----:B------:R-:W-:-:S04]  /*0330*/  FFMA R7, R6, R7, -0.5 ;  /* 0xbf00000006077423 */ /* 0x000fc80000000007 */
[----:B------:R-:W-:-:S04]  /*0340*/  FMUL R7, R6, R7 ;  /* 0x0000000706077220 */ /* 0x000fc80000400000 */
[----:B------:R-:W-:Y:S01]  /*0350*/  FFMA R6, R6, R7, R6 ;  /* 0x0000000706067223 */ /* 0x000fe20000000006 */
[----:B------:R-:W-:-:S03]  /*0360*/  @P0 MOV R7, 0x7f800000 ;  /* 0x7f80000000070802 */ /* 0x000fc60000000f00 */
[----:B------:R-:W-:Y:S02]  /*0370*/  FFMA R3, R3, 0.69314718246459960938, R6 ;  /* 0x3f31721803037823 */ /* 0x000fe40000000006 */
[----:B------:R-:W-:-:S05]  /*0380*/  @P3 FFMA R3, R8, R7, +INF ;  /* 0x7f80000008033423 */ /* 0x000fca0000000007 */
[----:B------:R-:W-:Y:S01]  /*0390*/  @P0 FSEL R3, R3, -RZ, P1 ;  /* 0x800000ff03030208 */ /* 0x000fe20000800000 */
[----:B------:R-:W-:Y:S06]  /*03a0*/  @!P2 BRA `(.L_x_1) ;  /* 0x000000040030a947 */ /* 0x000fec0003800000 */
[----:B------:R-:W2:Y:S04]  /*03b0*/  LDG.E.64 R6, desc[UR4][R4.64] ;  /* 0x0000000404067981 */ /* 0x000ea8000c1e1b00 */
[----:B------:R-:W3:Y:S04]  /*03c0*/  LDG.E.64 R8, desc[UR4][R4.64+0x10] ;  /* 0x0000100404087981 */ /* 0x000ee8000c1e1b00 */
[----:B------:R-:W4:Y:S01]  /*03d0*/  LDG.E.64 R10, desc[UR4][R4.64+0x8] ;  /* 0x00000804040a7981 */ /* 0x000f22000c1e1b00 */
[----:B------:R-:W-:Y:S01]  /*03e0*/  MOV R13, 0x3e055027 ;  /* 0x3e055027000d7802 */ /* 0x000fe20000000f00 */
[----:B------:R-:W-:Y:S01]  /*03f0*/  BSSY.RECONVERGENT B1, `(.L_x_2) ;  /* 0x000003e000017945 */ /* 0x000fe20003800200 */
[----:B--2---:R-:W-:-:S04]  /*0400*/  SHF.R.U32.HI R0, RZ, 0x2, R7 ;  /* 0x00000002ff007819 */ /* 0x004fc80000011607 */
[----:B------:R-:W-:Y:S01]  /*0410*/  LOP3.LUT R0, R0, R7, RZ, 0x3c, !PT ;  /* 0x0000000700007212 */ /* 0x000fe200078e3cff */
[----:B---3--:R0:W-:Y:S01]  /*0420*/  STG.E.64 desc[UR4][R4.64+0x8], R8 ;  /* 0x0000080804007986 */ /* 0x0081e2000c101b04 */
[----:B------:R-:W-:Y:S02]  /*0430*/  SHF.L.U32 R7, R9, 0x4, RZ ;  /* 0x0000000409077819 */ /* 0x000fe400000006ff */
[----:B------:R-:W-:-:S04]  /*0440*/  SHF.L.U32 R12, R0, 0x1, RZ ;  /* 0x00000001000c7819 */ /* 0x000fc800000006ff */
[----:B------:R-:W-:Y:S02]  /*0450*/  LOP3.LUT R12, R0, R12, R7, 0x96, !PT ;  /* 0x0000000c000c7212 */ /* 0x000fe400078e9607 */
[----:B------:R-:W-:Y:S02]  /*0460*/  MOV R7, 0x2f800000 ;  /* 0x2f80000000077802 */ /* 0x000fe40000000f00 */
[----:B------:R-:W-:-:S04]  /*0470*/  LOP3.LUT R12, R12, R9, RZ, 0x3c, !PT ;  /* 0x000000090c0c7212 */ /* 0x000fc800078e3cff */
[----:B------:R-:W-:-:S04]  /*0480*/  IADD3 R0, PT, PT, R6, 0x587c5, R12 ;  /* 0x000587c506007810 */ /* 0x000fc80007ffe00c */
[----:B------:R-:W-:-:S05]  /*0490*/  I2FP.F32.U32 R0, R0 ;  /* 0x0000000000007245 */ /* 0x000fca0000201000 */
[----:B------:R-:W-:-:S05]  /*04a0*/  FFMA R0, R0, R7, 1.1641532182693481445e-10 ;  /* 0x2f00000000007423 */ /* 0x000fca0000000007 */
[----:B------:R-:W-:-:S13]  /*04b0*/  FSETP.GEU.AND P0, PT, R0, 1.175494350822287508e-38, PT ;  /* 0x008000000000780b */ /* 0x000fda0003f0e000 */
[----:B------:R-:W-:-:S05]  /*04c0*/  @!P0 FMUL R0, R0, 8388608 ;  /* 0x4b00000000008820 */ /* 0x000fca0000400000 */
[----:B------:R-:W-:-:S04]  /*04d0*/  IADD3 R7, PT, PT, R0, -0x3f2aaaab, RZ ;  /* 0xc0d5555500077810 */ /* 0x000fc80007ffe0ff */
[----:B------:R-:W-:-:S04]  /*04e0*/  LOP3.LUT R15, R7, 0xff800000, RZ, 0xc0, !PT ;  /* 0xff800000070f7812 */ /* 0x000fc800078ec0ff */
[-C--:B------:R-:W-:Y:S02]  /*04f0*/  IADD3 R7, PT, PT, R0, -R15.reuse, RZ ;  /* 0x8000000f00077210 */ /* 0x080fe40007ffe0ff */
[----:B------:R-:W-:Y:S02]  /*0500*/  I2FP.F32.S32 R14, R15 ;  /* 0x0000000f000e7245 */ /* 0x000fe40000201400 */
[----:B------:R-:W-:Y:S01]  /*0510*/  MOV R15, 0x7f800000 ;  /* 0x7f800000000f7802 */ /* 0x000fe20000000f00 */
[----:B------:R-:W-:-:S04]  /*0520*/  FADD R16, R7, -1 ;  /* 0xbf80000007107421 */ /* 0x000fc80000000000 */
[----:B------:R-:W-:-:S04]  /*0530*/  FFMA R7, R16, -R13, 0.14084610342979431152 ;  /* 0x3e1039f610077423 */ /* 0x000fc8000000080d */
[----:B------:R-:W-:-:S04]  /*0540*/  FFMA R7, R16, R7, -0.12148627638816833496 ;  /* 0xbdf8cdcc10077423 */ /* 0x000fc80000000007 */
[----:B------:R-:W-:-:S04]  /*0550*/  FFMA R7, R16, R7, 0.13980610668659210205 ;  /* 0x3e0f295510077423 */ /* 0x000fc80000000007 */
[----:B------:R-:W-:-:S04]  /*0560*/  FFMA R7, R16, R7, -0.16684235632419586182 ;  /* 0xbe2ad8b910077423 */ /* 0x000fc80000000007 */
[----:B------:R-:W-:-:S04]  /*0570*/  FFMA R7, R16, R7, 0.20012299716472625732 ;  /* 0x3e4ced0b10077423 */ /* 0x000fc80000000007 */
[----:B------:R-:W-:-:S04]  /*0580*/  FFMA R7, R16, R7, -0.24999669194221496582 ;  /* 0xbe7fff2210077423 */ /* 0x000fc80000000007 */
[----:B------:R-:W-:Y:S01]  /*0590*/  FFMA R13, R16, R7, 0.33333182334899902344 ;  /* 0x3eaaaa78100d7423 */ /* 0x000fe20000000007 */
[----:B----4-:R-:W-:-:S03]  /*05a0*/  SHF.R.U32.HI R7, RZ, 0x2, R10 ;  /* 0x00000002ff077819 */ /* 0x010fc6000001160a */
[----:B------:R-:W-:Y:S01]  /*05b0*/  FFMA R17, R16, R13, -0.5 ;  /* 0xbf00000010117423 */ /* 0x000fe2000000000d */
[----:B------:R-:W-:Y:S02]  /*05c0*/  FSEL R13, RZ, -23, P0 ;  /* 0xc1b80000ff0d7808 */ /* 0x000fe40000000000 */
[----:B------:R-:W-:Y:S01]  /*05d0*/  ISETP.GT.U32.AND P0, PT, R0, 0x7f7fffff, PT ;  /* 0x7f7fffff0000780c */ /* 0x000fe20003f04070 */
[----:B------:R-:W-:Y:S01]  /*05e0*/  FMUL R17, R16, R17 ;  /* 0x0000001110117220 */ /* 0x000fe20000400000 */
[----:B------:R-:W-:Y:S01]  /*05f0*/  LOP3.LUT R7, R7, R10, RZ, 0x3c, !PT ;  /* 0x0000000a07077212 */ /* 0x000fe200078e3cff */
[----:B------:R-:W-:Y:S01]  /*0600*/  FFMA R14, R14, 1.1920928955078125e-07, R13 ;  /* 0x340000000e0e7823 */ /* 0x000fe2000000000d */
[----:B------:R-:W-:Y:S01]  /*0610*/  SHF.L.U32 R10, R12, 0x4, RZ ;  /* 0x000000040c0a7819 */ /* 0x000fe200000006ff */
[----:B------:R-:W-:Y:S01]  /*0620*/  FFMA R17, R16, R17, R16 ;  /* 0x0000001110117223 */ /* 0x000fe20000000010 */
[----:B------:R-:W-:-:S03]  /*0630*/  SHF.L.U32 R13, R7, 0x1, RZ ;  /* 0x00000001070d7819 */ /* 0x000fc600000006ff */
[----:B------:R-:W-:Y:S01]  /*0640*/  FFMA R14, R14, 0.69314718246459960938, R17 ;  /* 0x3f3172180e0e7823 */ /* 0x000fe20000000011 */
[----:B------:R-:W-:Y:S02]  /*0650*/  LOP3.LUT R13, R7, R13, R10, 0x96, !PT ;  /* 0x0000000d070d7212 */ /* 0x000fe400078e960a */
[----:B------:R-:W-:Y:S01]  /*0660*/  IADD3 R10, PT, PT, R6, 0xb0f8a, RZ ;  /* 0x000b0f8a060a7810 */ /* 0x000fe20007ffe0ff */
[C---:B------:R-:W-:Y:S01]  /*0670*/  @P0 FFMA R14, R0.reuse, R15, +INF ;  /* 0x7f800000000e0423 */ /* 0x040fe2000000000f */
[----:B------:R-:W-:Y:S02]  /*0680*/  FSETP.NEU.AND P0, PT, R0, RZ, PT ;  /* 0x000000ff0000720b */ /* 0x000fe40003f0d000 */
[----:B------:R-:W-:Y:S01]  /*0690*/  LOP3.LUT R13, R13, R12, RZ, 0x3c, !PT ;  /* 0x0000000c0d0d7212 */ /* 0x000fe200078e3cff */
[----:B------:R-:W-:Y:S01]  /*06a0*/  FMUL R14, R14, -2 ;  /* 0xc00000000e0e7820 */ /* 0x000fe20000400000 */
[----:B------:R0:W-:Y:S01]  /*06b0*/  STG.E.64 desc[UR4][R4.64], R10 ;  /* 0x0000000a04007986 */ /* 0x0001e2000c101b04 */
[----:B------:R-:W-:-:S02]  /*06c0*/  MOV R15, 0x30c90fdb ;  /* 0x30c90fdb000f7802 */ /* 0x000fc40000000f00 */
[----:B------:R-:W-:Y:S01]  /*06d0*/  IADD3 R0, PT, PT, R13, R10, RZ ;  /* 0x0000000a0d007210 */ /* 0x000fe20007ffe0ff */
[----:B------:R0:W-:Y:S01]  /*06e0*/  STG.E.64 desc[UR4][R4.64+0x10], R12 ;  /* 0x0000100c04007986 */ /* 0x0001e2000c101b04 */
[----:B------:R-:W-:Y:S02]  /*06f0*/  FSEL R6, R14, +INF , P0 ;  /* 0x7f8000000e067808 */ /* 0x000fe40000000000 */
[----:B------:R-:W-:Y:S02]  /*0700*/  I2FP.F32.U32 R0, R0 ;  /* 0x0000000000007245 */ /* 0x000fe40000201000 */
[----:B------:R-:W-:Y:S01]  /*0710*/  IADD3 R14, PT, PT, R6, -0xd000000, RZ ;  /* 0xf3000000060e7810 */ /* 0x000fe20007ffe0ff */
[----:B------:R0:W1:Y:S03]  /*0720*/  MUFU.RSQ R7, R6 ;  /* 0x0000000600077308 */ /* 0x0000660000001400 */
[----:B------:R-:W-:Y:S01]  /*0730*/  ISETP.GT.U32.AND P0, PT, R14, 0x727fffff, PT ;  /* 0x727fffff0e00780c */ /* 0x000fe20003f04070 */
[----:B------:R-:W-:-:S12]  /*0740*/  FFMA R14, R0, R15, 7.314590599882819788e-10 ;  /* 0x30490fdb000e7423 */ /* 0x000fd8000000000f */
[----:B0-----:R-:W-:Y:S05]  /*0750*/  @!P0 BRA `(.L_x_3) ;  /* 0x00000000000c8947 */ /* 0x001fea0003800000 */
[----:B------:R-:W-:-:S07]  /*0760*/  MOV R11, 0x780 ;  /* 0x00000780000b7802 */ /* 0x000fce0000000f00 */
[----:B-1----:R-:W-:Y:S05]  /*0770*/  CALL.REL.NOINC `($__internal_0_$__cuda_sm20_sqrt_rn_f32_slowpath) ;  /* 0x00000004000c7944 */ /* 0x002fea0003c00000 */
[----:B------:R-:W-:Y:S05]  /*0780*/  BRA `(.L_x_4) ;  /* 0x0000000000107947 */ /* 0x000fea0003800000 */
.L_x_3:
[----:B-1----:R-:W-:Y:S01]  /*0790*/  FMUL.FTZ R9, R6, R7 ;  /* 0x0000000706097220 */ /* 0x002fe20000410000 */
[----:B------:R-:W-:-:S03]  /*07a0*/  FMUL.FTZ R7, R7, 0.5 ;  /* 0x3f00000007077820 */ /* 0x000fc60000410000 */
[----:B------:R-:W-:-:S04]  /*07b0*/  FFMA R0, -R9, R9, R6 ;  /* 0x0000000909007223 */ /* 0x000fc80000000106 */
[----:B------:R-:W-:-:S07]  /*07c0*/  FFMA R0, R0, R7, R9 ;  /* 0x0000000700007223 */ /* 0x000fce0000000009 */
.L_x_4:
[----:B------:R-:W-:Y:S05]  /*07d0*/  BSYNC.RECONVERGENT B1 ;  /* 0x0000000000017941 */ /* 0x000fea0003800200 */
.L_x_2:
[----:B------:R-:W-:Y:S01]  /*07e0*/  FMUL.RZ R14, R14, 0.15915493667125701904 ;  /* 0x3e22f9830e0e7820 */ /* 0x000fe2000040c000 */
[----:B------:R-:W-:-:S03]  /*07f0*/  HFMA2 R11, -RZ, RZ, 0, 5.9604644775390625e-08 ;  /* 0x00000001ff0b7431 */ /* 0x000fc600000001ff */
[----:B------:R-:W0:Y:S02]  /*0800*/  MUFU.COS R7, R14 ;  /* 0x0000000e00077308 */ /* 0x000e240000000000 */
[----:B------:R1:W-:Y:S01]  /*0810*/  STG.E desc[UR4][R4.64+0x18], R11 ;  /* 0x0000180b04007986 */ /* 0x0003e2000c101904 */
[----:B0-----:R-:W-:-:S05]  /*0820*/  FMUL R9, R7, R0 ;  /* 0x0000000007097220 */ /* 0x001fca0000400000 */
[----:B------:R-:W0:Y:S01]  /*0830*/  MUFU.SIN R7, R14 ;  /* 0x0000000e00077308 */ /* 0x000e220000000400 */
[----:B------:R1:W-:Y:S01]  /*0840*/  STG.E desc[UR4][R4.64+0x20], R9 ;  /* 0x0000200904007986 */ /* 0x0003e2000c101904 */
[----:B0-----:R-:W-:Y:S01]  /*0850*/  FMUL R0, R7, R0 ;  /* 0x0000000007007220 */ /* 0x001fe20000400000 */
[----:B-1----:R-:W-:Y:S06]  /*0860*/  BRA `(.L_x_5) ;  /* 0x0000000000087947 */ /* 0x002fec0003800000 */
.L_x_1:
[----:B------:R0:W5:Y:S04]  /*0870*/  LDG.E R0, desc[UR4][R4.64+0x20] ;  /* 0x0000200404007981 */ /* 0x000168000c1e1900 */
[----:B------:R0:W-:Y:S02]  /*0880*/  STG.E desc[UR4][R4.64+0x18], RZ ;  /* 0x000018ff04007986 */ /* 0x0001e4000c101904 */
.L_x_5:
[----:B------:R-:W-:Y:S05]  /*0890*/  BSYNC.RECONVERGENT B0 ;  /* 0x0000000000007941 */ /* 0x000fea0003800200 */
.L_x_0:
[----:B------:R-:W1:Y:S01]  /*08a0*/  LDC.64 R6, c[0x0][0x388] ;  /* 0x0000e200ff067b82 */ /* 0x000e620000000a00 */
[----:B0-----:R-:W-:Y:S01]  /*08b0*/  FADD R4, R3, 9.9999999392252902908e-09 ;  /* 0x322bcc7703047421 */ /* 0x001fe20000000000 */
[----:B------:R-:W-:Y:S01]  /*08c0*/  MOV R11, 0x3e055027 ;  /* 0x3e055027000b7802 */ /* 0x000fe20000000f00 */
[----:B------:R-:W0:Y:S01]  /*08d0*/  LDCU.64 UR6, c[0x0][0x3b0] ;  /* 0x00007600ff0677ac */ /* 0x000e220008000a00 */
[----:B-1----:R-:W-:-:S05]  /*08e0*/  IMAD.WIDE R6, R2, 0x4, R6 ;  /* 0x0000000402067825 */ /* 0x002fca00078e0206 */
[----:B------:R1:W2:Y:S01]  /*08f0*/  LDG.E.CONSTANT R5, desc[UR4][R6.64] ;  /* 0x0000000406057981 */ /* 0x0002a2000c1e9900 */
[----:B------:R-:W-:Y:S02]  /*0900*/  FSETP.GEU.AND P1, PT, R4, 1.175494350822287508e-38, PT ;  /* 0x008000000400780b */ /* 0x000fe40003f2e000 */
[----:B0-----:R-:W-:-:S04]  /*0910*/  ISETP.NE.U32.AND P0, PT, RZ, UR6, PT ;  /* 0x00000006ff007c0c */ /* 0x001fc8000bf05070 */
[----:B------:R-:W-:Y:S02]  /*0920*/  ISETP.NE.AND.EX P0, PT, RZ, UR7, PT, P0 ;  /* 0x00000007ff007c0c */ /* 0x000fe4000bf05300 */
[----:B-1----:R-:W-:Y:S02]  /*0930*/  FSEL R6, RZ, -23, P1 ;  /* 0xc1b80000ff067808 */ /* 0x002fe40000800000 */
[----:B------:R-:W-:-:S03]  /*0940*/  MOV R7, 0x7f800000 ;  /* 0x7f80000000077802 */ /* 0x000fc60000000f00 */
[----:B------:R-:W-:-:S05]  /*0950*/  @!P1 FMUL R4, R4, 8388608 ;  /* 0x4b00000004049820 */ /* 0x000fca0000400000 */
[C---:B------:R-:W-:Y:S02]  /*0960*/  IADD3 R8, PT, PT, R4.reuse, -0x3f2aaaab, RZ ;  /* 0xc0d5555504087810 */ /* 0x040fe40007ffe0ff */
[----:B------:R-:W-:Y:S02]  /*0970*/  ISETP.GT.U32.AND P1, PT, R4, 0x7f7fffff, PT ;  /* 0x7f7fffff0400780c */ /* 0x000fe40003f24070 */
[----:B------:R-:W-:-:S04]  /*0980*/  LOP3.LUT R9, R8, 0xff800000, RZ, 0xc0, !PT ;  /* 0xff80000008097812 */ /* 0x000fc800078ec0ff */
[-C--:B------:R-:W-:Y:S02]  /*0990*/  IADD3 R8, PT, PT, R4, -R9.reuse, RZ ;  /* 0x8000000904087210 */ /* 0x080fe40007ffe0ff */
[----:B------:R-:W-:-:S03]  /*09a0*/  I2FP.F32.S32 R9, R9 ;  /* 0x0000000900097245 */ /* 0x000fc60000201400 */
[----:B------:R-:W-:Y:S02]  /*09b0*/  FADD R8, R8, -1 ;  /* 0xbf80000008087421 */ /* 0x000fe40000000000 */
[----:B------:R-:W-:Y:S02]  /*09c0*/  FFMA R6, R9, 1.1920928955078125e-07, R6 ;  /* 0x3400000009067823 */ /* 0x000fe40000000006 */
[----:B------:R-:W-:-:S04]  /*09d0*/  FFMA R11, R8, -R11, 0.14084610342979431152 ;  /* 0x3e1039f6080b7423 */ /* 0x000fc8000000080b */
[----:B------:R-:W-:-:S04]  /*09e0*/  FFMA R11, R8, R11, -0.12148627638816833496 ;  /* 0xbdf8cdcc080b7423 */ /* 0x000fc8000000000b */
[----:B------:R-:W-:-:S04]  /*09f0*/  FFMA R11, R8, R11, 0.13980610668659210205 ;  /* 0x3e0f2955080b7423 */ /* 0x000fc8000000000b */
[----:B------:R-:W-:-:S04]  /*0a00*/  FFMA R11, R8, R11, -0.16684235632419586182 ;  /* 0xbe2ad8b9080b7423 */ /* 0x000fc8000000000b */
[----:B------:R-:W-:-:S04]  /*0a10*/  FFMA R11, R8, R11, 0.20012299716472625732 ;  /* 0x3e4ced0b080b7423 */ /* 0x000fc8000000000b */
[----:B------:R-:W-:-:S04]  /*0a20*/  FFMA R11, R8, R11, -0.24999669194221496582 ;  /* 0xbe7fff22080b7423 */ /* 0x000fc8000000000b */
[----:B------:R-:W-:-:S04]  /*0a30*/  FFMA R11, R8, R11, 0.33333182334899902344 ;  /* 0x3eaaaa78080b7423 */ /* 0x000fc8000000000b */
[----:B------:R-:W-:-:S04]  /*0a40*/  FFMA R11, R8, R11, -0.5 ;  /* 0xbf000000080b7423 */ /* 0x000fc8000000000b */
[----:B------:R-:W-:-:S04]  /*0a50*/  FMUL R11, R8, R11 ;  /* 0x0000000b080b7220 */ /* 0x000fc80000400000 */
[----:B------:R-:W-:Y:S02]  /*0a60*/  FFMA R11, R8, R11, R8 ;  /* 0x0000000b080b7223 */ /* 0x000fe40000000008 */
[----:B------:R-:W0:Y:S02]  /*0a70*/  @P0 LDC.64 R8, c[0x0][0x3b0] ;  /* 0x0000ec00ff080b82 */ /* 0x000e240000000a00 */
[----:B------:R-:W-:Y:S01]  /*0a80*/  FFMA R12, R6, 0.69314718246459960938, R11 ;  /* 0x3f317218060c7823 */ /* 0x000fe2000000000b */
[C---:B------:R-:W-:Y:S01]  /*0a90*/  @P1 FFMA R12, R4.reuse, R7, +INF ;  /* 0x7f800000040c1423 */ /* 0x040fe20000000007 */
[----:B------:R-:W-:-:S03]  /*0aa0*/  FSETP.NEU.AND P1, PT, R4, RZ, PT ;  /* 0x000000ff0400720b */ /* 0x000fc60003f2d000 */
[----:B------:R-:W-:Y:S01]  /*0ab0*/  FADD R12, R12, R12 ;  /* 0x0000000c0c0c7221 */ /* 0x000fe20000000000 */
[----:B------:R-:W1:Y:S04]  /*0ac0*/  LDC.64 R10, c[0x0][0x390] ;  /* 0x0000e400ff0a7b82 */ /* 0x000e680000000a00 */
[----:B------:R-:W-:-:S04]  /*0ad0*/  FSEL R12, R12, -INF , P1 ;  /* 0xff8000000c0c7808 */ /* 0x000fc80000800000 */
[----:B------:R-:W3:Y:S01]  /*0ae0*/  LDC.64 R6, c[0x0][0x398] ;  /* 0x0000e600ff067b82 */ /* 0x000ee20000000a00 */
[----:B0-----:R-:W-:-:S04]  /*0af0*/  @P0 IMAD.WIDE R8, R2, 0x4, R8 ;  /* 0x0000000402080825 */ /* 0x001fc800078e0208 */
[----:B-1----:R-:W-:-:S04]  /*0b00*/  IMAD.WIDE R10, R2, 0x4, R10 ;  /* 0x00000004020a7825 */ /* 0x002fc800078e020a */
[----:B--2---:R-:W-:Y:S01]  /*0b10*/  FMUL R4, R5, R5 ;  /* 0x0000000505047220 */ /* 0x004fe20000400000 */
[----:B-----5:R-:W-:-:S03]  /*0b20*/  FFMA R5, R0, R3, R5 ;  /* 0x0000000300057223 */ /* 0x020fc60000000005 */
[----:B------:R-:W-:Y:S02]  /*0b30*/  FFMA R13, R3, R3, R4 ;  /* 0x00000003030d7223 */ /* 0x000fe40000000004 */
[----:B------:R-:W-:Y:S02]  /*0b40*/  STG.E desc[UR4][R10.64], R5 ;  /* 0x000000050a007986 */ /* 0x000fe4000c101904 */
[----:B------:R-:W-:Y:S02]  /*0b50*/  FADD R12, -R12, R13 ;  /* 0x0000000d0c0c7221 */ /* 0x000fe40000000100 */
[----:B------:R-:W-:Y:S02]  /*0b60*/  @P0 STG.E desc[UR4][R8.64], R3 ;  /* 0x0000000308000986 */ /* 0x000fe4000c101904 */
[----:B------:R-:W-:-:S04]  /*0b70*/  FADD R12, R12, -1 ;  /* 0xbf8000000c0c7421 */ /* 0x000fc80000000000 */
[----:B------:R-:W-:-:S05]  /*0b80*/  FMUL R13, R12, 0.5 ;  /* 0x3f0000000c0d7820 */ /* 0x000fca0000400000 */
[----:B---3--:R-:W-:Y:S01]  /*0b90*/  REDG.E.ADD.F32.FTZ.RN.STRONG.GPU desc[UR4][R6.64], R13 ;  /* 0x0000000d060079a6 */ /* 0x008fe2000c12f304 */
[----:B------:R-:W-:Y:S05]  /*0ba0*/  EXIT ;  /* 0x000000000000794d */ /* 0x000fea0003800000 */
        .weak           $__internal_0_$__cuda_sm20_sqrt_rn_f32_slowpath
        .type           $__internal_0_$__cuda_sm20_sqrt_rn_f32_slowpath,@function
        .size           $__internal_0_$__cuda_sm20_sqrt_rn_f32_slowpath,(.L_x_8 - $__internal_0_$__cuda_sm20_sqrt_rn_f32_slowpath)
$__internal_0_$__cuda_sm20_sqrt_rn_f32_slowpath:
[----:B------:R-:W-:-:S13]  /*0bb0*/  LOP3.LUT P0, RZ, R6, 0x7fffffff, RZ, 0xc0, !PT ;  /* 0x7fffffff06ff7812 */ /* 0x000fda000780c0ff */
[----:B------:R-:W-:Y:S05]  /*0bc0*/  @!P0 BRA `(.L_x_6) ;  /* 0x0000000000448947 */ /* 0x000fea0003800000 */
[----:B------:R-:W-:Y:S02]  /*0bd0*/  FSETP.GEU.FTZ.AND P0, PT, R6, RZ, PT ;  /* 0x000000ff0600720b */ /* 0x000fe40003f1e000 */
[----:B------:R-:W-:-:S11]  /*0be0*/  MOV R0, R6 ;  /* 0x0000000600007202 */ /* 0x000fd60000000f00 */
[----:B------:R-:W-:Y:S01]  /*0bf0*/  @!P0 MOV R6, 0x7fffffff ;  /* 0x7fffffff00068802 */ /* 0x000fe20000000f00 */
[----:B------:R-:W-:Y:S06]  /*0c00*/  @!P0 BRA `(.L_x_6) ;  /* 0x0000000000348947 */ /* 0x000fec0003800000 */
[----:B------:R-:W-:-:S13]  /*0c10*/  FSETP.GTU.FTZ.AND P0, PT, |R0|, +INF , PT ;  /* 0x7f8000000000780b */ /* 0x000fda0003f1c200 */
[----:B------:R-:W-:Y:S01]  /*0c20*/  @P0 FADD.FTZ R6, R0, 1 ;  /* 0x3f80000000060421 */ /* 0x000fe20000010000 */
[----:B------:R-:W-:Y:S06]  /*0c30*/  @P0 BRA `(.L_x_6) ;  /* 0x0000000000280947 */ /* 0x000fec0003800000 */
[----:B------:R-:W-:-:S13]  /*0c40*/  FSETP.NEU.FTZ.AND P0, PT, |R0|, +INF , PT ;  /* 0x7f8000000000780b */ /* 0x000fda0003f1d200 */
[----:B------:R-:W-:-:S04]  /*0c50*/  @P0 FFMA R7, R0, 1.84467440737095516160e+19, RZ ;  /* 0x5f80000000070823 */ /* 0x000fc800000000ff */
[----:B------:R-:W0:Y:S02]  /*0c60*/  @P0 MUFU.RSQ R6, R7 ;  /* 0x0000000700060308 */ /* 0x000e240000001400 */
[----:B0-----:R-:W-:Y:S01]  /*0c70*/  @P0 FMUL.FTZ R8, R7, R6 ;  /* 0x0000000607080220 */ /* 0x001fe20000410000 */
[----:B------:R-:W-:Y:S01]  /*0c80*/  @P0 FMUL.FTZ R10, R6, 0.5 ;  /* 0x3f000000060a0820 */ /* 0x000fe20000410000 */
[----:B------:R-:W-:Y:S02]  /*0c90*/  @!P0 MOV R6, R0 ;  /* 0x0000000000068202 */ /* 0x000fe40000000f00 */
[----:B------:R-:W-:-:S04]  /*0ca0*/  @P0 FADD.FTZ R9, -R8, -RZ ;  /* 0x800000ff08090221 */ /* 0x000fc80000010100 */
[----:B------:R-:W-:-:S04]  /*0cb0*/  @P0 FFMA R9, R8, R9, R7 ;  /* 0x0000000908090223 */ /* 0x000fc80000000007 */
[----:B------:R-:W-:-:S04]  /*0cc0*/  @P0 FFMA R9, R9, R10, R8 ;  /* 0x0000000a09090223 */ /* 0x000fc80000000008 */
[----:B------:R-:W-:-:S07]  /*0cd0*/  @P0 FMUL.FTZ R6, R9, 2.3283064365386962891e-10 ;  /* 0x2f80000009060820 */ /* 0x000fce0000410000 */
.L_x_6:
[----:B------:R-:W-:Y:S01]  /*0ce0*/  HFMA2 R7, -RZ, RZ, 0, 0 ;  /* 0x00000000ff077431 */ /* 0x000fe200000001ff */
[----:B------:R-:W-:Y:S02]  /*0cf0*/  MOV R0, R6 ;  /* 0x0000000600007202 */ /* 0x000fe40000000f00 */
[----:B------:R-:W-:-:S04]  /*0d00*/  MOV R6, R11 ;  /* 0x0000000b00067202 */ /* 0x000fc80000000f00 */
[----:B------:R-:W-:Y:S05]  /*0d10*/  RET.REL.NODEC R6 `(vib_fused_kernel) ;  /* 0xfffffff006b87950 */ /* 0x000fea0003c3ffff */
.L_x_7:
[----:B------:R-:W-:-:S00]  /*0d20*/  BRA `(.L_x_7) ;  /* 0xfffffffc00fc7947 */ /* 0x000fc0000383ffff */
[----:B------:R-:W-:-:S00]  /*0d30*/  NOP ;  /* 0x0000000000007918 */ /* 0x000fc00000000000 */
        /* <DEDUP_REMOVED lines=12> */
.L_x_8:


//--------------------- .nv.global.init           --------------------------
	.section	.nv.global.init,"aw",@progbits
	.align	4
.nv.global.init:
	.type		mrg32k3aM1SubSeq,@object
	.size		mrg32k3aM1SubSeq,(mrg32k3aM2SubSeq - mrg32k3aM1SubSeq)
mrg32k3aM1SubSeq:
        /*0000*/ 	.byte	0x0b, 0xcc, 0xee, 0x04, 0x73, 0x29, 0x8b, 0x6f, 0xf6, 0x53, 0x03, 0xf6, 0x23, 0xf6, 0xea, 0xda
        /* <DEDUP_REMOVED lines=125> */
	.type		mrg32k3aM2SubSeq,@object
	.size		mrg32k3aM2SubSeq,(mrg32k3aM1 - mrg32k3aM2SubSeq)
mrg32k3aM2SubSeq:
        /* <DEDUP_REMOVED lines=126> */
	.type		mrg32k3aM1,@object
	.size		mrg32k3aM1,(mrg32k3aM1Seq - mrg32k3aM1)
mrg32k3aM1:
        /* <DEDUP_REMOVED lines=144> */
	.type		mrg32k3aM1Seq,@object
	.size		mrg32k3aM1Seq,(mrg32k3aM2 - mrg32k3aM1Seq)
mrg32k3aM1Seq:
        /* <DEDUP_REMOVED lines=144> */
	.type		mrg32k3aM2,@object
	.size		mrg32k3aM2,(mrg32k3aM2Seq - mrg32k3aM2)
mrg32k3aM2:
        /* <DEDUP_REMOVED lines=144> */
	.type		mrg32k3aM2Seq,@object
	.size		mrg32k3aM2Seq,(precalc_xorwow_matrix - mrg32k3aM2Seq)
mrg32k3aM2Seq:
        /* <DEDUP_REMOVED lines=144> */
	.type		precalc_xorwow_matrix,@object
	.size		precalc_xorwow_matrix,(precalc_xorwow_offset_matrix - precalc_xorwow_matrix)
precalc_xorwow_matrix:
        /* <DEDUP_REMOVED lines=6400> */
	.type		precalc_xorwow_offset_matrix,@object
	.size		precalc_xorwow_offset_matrix,(.L_1 - precalc_xorwow_offset_matrix)
precalc_xorwow_offset_matrix:
        /* <DEDUP_REMOVED lines=6400> */
.L_1:


//--------------------- .nv.shared.reserved.0     --------------------------
	.section	.nv.shared.reserved.0,"aw",@nobits
	.weak		__nv_reservedSMEM_offset_0_alias
	.size		__nv_reservedSMEM_offset_0_alias, 0, 64
	.other		__nv_reservedSMEM_offset_0_alias,@"STO_CUDA_RESERVED_SHARED STV_DEFAULT"
__nv_reservedSMEM_offset_0_alias:
	.zero		0
	.zero		64


//--------------------- .nv.constant0.vib_fused_kernel --------------------------
	.section	.nv.constant0.vib_fused_kernel,"a",@progbits
	.sectionflags	@""
	.align	4
.nv.constant0.vib_fused_kernel:
	.zero		952


//--------------------- SYMBOLS --------------------------

	.type		.nv.reservedSmem.offset0,@object
	.size		.nv.reservedSmem.offset0,0x4
